	.headerflags	@"EF_CUDA_TEXMODE_UNIFIED EF_CUDA_64BIT_ADDRESS EF_CUDA_ACCELERATORS EF_CUDA_SM90 EF_CUDA_VIRTUAL_SM(EF_CUDA_SM90)"
	.elftype	@"ET_EXEC"


//--------------------- .nv.info                  --------------------------
	.section	.nv.info,"",@"SHT_CUDA_INFO"
	.align	4


	//----- nvinfo : EIATTR_REGCOUNT
	.align		4
        /*0000*/ 	.byte	0x04, 0x2f
        /*0002*/ 	.short	(.L_3 - .L_2)
	.align		4
.L_2:
        /*0004*/ 	.word	index@(triton_poi_fused__native_batch_norm_legit_no_training_add_mul_softplus_tanh_14)
        /*0008*/ 	.word	0x00000014


	//----- nvinfo : EIATTR_MIN_STACK_SIZE
	.align		4
.L_3:
        /*000c*/ 	.byte	0x04, 0x12
        /*000e*/ 	.short	(.L_5 - .L_4)
	.align		4
.L_4:
        /*0010*/ 	.word	index@(triton_poi_fused__native_batch_norm_legit_no_training_add_mul_softplus_tanh_14)
        /*0014*/ 	.word	0x00000000


	//----- nvinfo : EIATTR_FRAME_SIZE
	.align		4
.L_5:
        /*0018*/ 	.byte	0x04, 0x11
        /*001a*/ 	.short	(.L_7 - .L_6)
	.align		4
.L_6:
        /*001c*/ 	.word	index@(triton_poi_fused__native_batch_norm_legit_no_training_add_mul_softplus_tanh_14)
        /*0020*/ 	.word	0x00000000


	//----- nvinfo : EIATTR_MIN_STACK_SIZE
	.align		4
.L_7:
        /*0024*/ 	.byte	0x04, 0x12
        /*0026*/ 	.short	(.L_9 - .L_8)
	.align		4
.L_8:
        /*0028*/ 	.word	index@(triton_poi_fused__native_batch_norm_legit_no_training_add_mul_softplus_tanh_14)
        /*002c*/ 	.word	0x00000000
.L_9:


//--------------------- .nv.info.triton_poi_fused__native_batch_norm_legit_no_training_add_mul_softplus_tanh_14 --------------------------
	.section	.nv.info.triton_poi_fused__native_batch_norm_legit_no_training_add_mul_softplus_tanh_14,"",@"SHT_CUDA_INFO"
	.sectionflags	@""
	.align	4


	//----- nvinfo : EIATTR_CUDA_API_VERSION
	.align		4
        /*0000*/ 	.byte	0x04, 0x37
        /*0002*/ 	.short	(.L_11 - .L_10)
.L_10:
        /*0004*/ 	.word	0x0000007c


	//----- nvinfo : EIATTR_KPARAM_INFO
	.align		4
.L_11:
        /*0008*/ 	.byte	0x04, 0x17
        /*000a*/ 	.short	(.L_13 - .L_12)
.L_12:
        /*000c*/ 	.word	0x00000000
        /*0010*/ 	.short	0x0007
        /*0012*/ 	.short	0x0038
        /*0014*/ 	.byte	0x00, 0xf0, 0x11, 0x00


	//----- nvinfo : EIATTR_KPARAM_INFO
	.align		4
.L_13:
        /*0018*/ 	.byte	0x04, 0x17
        /*001a*/ 	.short	(.L_15 - .L_14)
.L_14:
        /*001c*/ 	.word	0x00000000
        /*0020*/ 	.short	0x0006
        /*0022*/ 	.short	0x0030
        /*0024*/ 	.byte	0x00, 0xf4, 0x21, 0x00


	//----- nvinfo : EIATTR_KPARAM_INFO
	.align		4
.L_15:
        /*0028*/ 	.byte	0x04, 0x17
        /*002a*/ 	.short	(.L_17 - .L_16)
.L_16:
        /*002c*/ 	.word	0x00000000
        /*0030*/ 	.short	0x0005
        /*0032*/ 	.short	0x0028
        /*0034*/ 	.byte	0x00, 0xf4, 0x21, 0x00


	//----- nvinfo : EIATTR_KPARAM_INFO
	.align		4
.L_17:
        /*0038*/ 	.byte	0x04, 0x17
        /*003a*/ 	.short	(.L_19 - .L_18)
.L_18:
        /*003c*/ 	.word	0x00000000
        /*0040*/ 	.short	0x0004
        /*0042*/ 	.short	0x0020
        /*0044*/ 	.byte	0x00, 0xf4, 0x21, 0x00


	//----- nvinfo : EIATTR_KPARAM_INFO
	.align		4
.L_19:
        /*0048*/ 	.byte	0x04, 0x17
        /*004a*/ 	.short	(.L_21 - .L_20)
.L_20:
        /*004c*/ 	.word	0x00000000
        /*0050*/ 	.short	0x0003
        /*0052*/ 	.short	0x0018
        /*0054*/ 	.byte	0x00, 0xf4, 0x21, 0x00


	//----- nvinfo : EIATTR_KPARAM_INFO
	.align		4
.L_21:
        /*0058*/ 	.byte	0x04, 0x17
        /*005a*/ 	.short	(.L_23 - .L_22)
.L_22:
        /*005c*/ 	.word	0x00000000
        /*0060*/ 	.short	0x0002
        /*0062*/ 	.short	0x0010
        /*0064*/ 	.byte	0x00, 0xf4, 0x21, 0x00


	//----- nvinfo : EIATTR_KPARAM_INFO
	.align		4
.L_23:
        /*0068*/ 	.byte	0x04, 0x17
        /*006a*/ 	.short	(.L_25 - .L_24)
.L_24:
        /*006c*/ 	.word	0x00000000
        /*0070*/ 	.short	0x0001
        /*0072*/ 	.short	0x0008
        /*0074*/ 	.byte	0x00, 0xf4, 0x21, 0x00


	//----- nvinfo : EIATTR_KPARAM_INFO
	.align		4
.L_25:
        /*0078*/ 	.byte	0x04, 0x17
        /*007a*/ 	.short	(.L_27 - .L_26)
.L_26:
        /*007c*/ 	.word	0x00000000
        /*0080*/ 	.short	0x0000
        /*0082*/ 	.short	0x0000
        /*0084*/ 	.byte	0x00, 0xf4, 0x21, 0x00


	//----- nvinfo : EIATTR_SPARSE_MMA_MASK
	.align		4
.L_27:
        /*0088*/ 	.byte	0x03, 0x50
        /*008a*/ 	.short	0x0000


	//----- nvinfo : EIATTR_MAXREG_COUNT
	.align		4
        /*008c*/ 	.byte	0x03, 0x1b
        /*008e*/ 	.short	0x00ff


	//----- nvinfo : EIATTR_EXIT_INSTR_OFFSETS
	.align		4
        /*0090*/ 	.byte	0x04, 0x1c
        /*0092*/ 	.short	(.L_29 - .L_28)


	//   ....[0]....
.L_28:
        /*0094*/ 	.word	0x00000710


	//   ....[1]....
        /*0098*/ 	.word	0x00000730


	//----- nvinfo : EIATTR_REQNTID
	.align		4
.L_29:
        /*009c*/ 	.byte	0x04, 0x10
        /*009e*/ 	.short	(.L_31 - .L_30)
.L_30:
        /*00a0*/ 	.word	0x00000080
        /*00a4*/ 	.word	0x00000001
        /*00a8*/ 	.word	0x00000001


	//----- nvinfo : EIATTR_CRS_STACK_SIZE
	.align		4
.L_31:
        /*00ac*/ 	.byte	0x04, 0x1e
        /*00ae*/ 	.short	(.L_33 - .L_32)
.L_32:
        /*00b0*/ 	.word	0x00000000


	//----- nvinfo : EIATTR_CBANK_PARAM_SIZE
	.align		4
.L_33:
        /*00b4*/ 	.byte	0x03, 0x19
        /*00b6*/ 	.short	0x003c


	//----- nvinfo : EIATTR_PARAM_CBANK
	.align		4
        /*00b8*/ 	.byte	0x04, 0x0a
        /*00ba*/ 	.short	(.L_35 - .L_34)
	.align		4
.L_34:
        /*00bc*/ 	.word	index@(.nv.constant0.triton_poi_fused__native_batch_norm_legit_no_training_add_mul_softplus_tanh_14)
        /*00c0*/ 	.short	0x0210
        /*00c2*/ 	.short	0x003c


	//----- nvinfo : EIATTR_SW_WAR
	.align		4
.L_35:
        /*00c4*/ 	.byte	0x04, 0x36
        /*00c6*/ 	.short	(.L_37 - .L_36)
.L_36:
        /*00c8*/ 	.word	0x00000008
.L_37:


//--------------------- .nv.callgraph             --------------------------
	.section	.nv.callgraph,"",@"SHT_CUDA_CALLGRAPH"
	.align	4
	.sectionentsize	8
	.align		4
        /*0000*/ 	.word	0x00000000
	.align		4
        /*0004*/ 	.word	0xffffffff
	.align		4
        /*0008*/ 	.word	0x00000000
	.align		4
        /*000c*/ 	.word	0xfffffffe
	.align		4
        /*0010*/ 	.word	0x00000000
	.align		4
        /*0014*/ 	.word	0xfffffffd
	.align		4
        /*0018*/ 	.word	0x00000000
	.align		4
        /*001c*/ 	.word	0xfffffffc


//--------------------- .nv.constant4             --------------------------
	.section	.nv.constant4,"a",@progbits
	.align	8
	.align		8
.nv.constant4:
        /*0000*/ 	.dword	_$_str
	.align		8
        /*0008*/ 	.dword	_$_str_$_2


//--------------------- .text.triton_poi_fused__native_batch_norm_legit_no_training_add_mul_softplus_tanh_14 --------------------------
	.section	.text.triton_poi_fused__native_batch_norm_legit_no_training_add_mul_softplus_tanh_14,"ax",@progbits
	.align	128
        .global         triton_poi_fused__native_batch_norm_legit_no_training_add_mul_softplus_tanh_14
        .type           triton_poi_fused__native_batch_norm_legit_no_training_add_mul_softplus_tanh_14,@function
        .size           triton_poi_fused__native_batch_norm_legit_no_training_add_mul_softplus_tanh_14,(.L_x_6 - triton_poi_fused__native_batch_norm_legit_no_training_add_mul_softplus_tanh_14)
        .other          triton_poi_fused__native_batch_norm_legit_no_training_add_mul_softplus_tanh_14,@"STO_CUDA_ENTRY STV_DEFAULT"
triton_poi_fused__native_batch_norm_legit_no_training_add_mul_softplus_tanh_14:
.text.triton_poi_fused__native_batch_norm_legit_no_training_add_mul_softplus_tanh_14:
[----:B------:R-:W0:Y:S01]  /*0000*/  LDC R1, c[0x0][0x28] ;  /* 0x00000a00ff017b82 */ /* 0x000e220000000800 */
[----:B------:R-:W1:Y:S07]  /*0010*/  S2R R2, SR_TID.X ;  /* 0x0000000000027919 */ /* 0x000e6e0000002100 */
[----:B------:R-:W2:Y:S01]  /*0020*/  LDC.64 R10, c[0x0][0x228] ;  /* 0x00008a00ff0a7b82 */ /* 0x000ea20000000a00 */
[----:B------:R-:W-:Y:S01]  /*0030*/  ULDC.64 UR4, c[0x0][0x208] ;  /* 0x0000820000047ab9 */ /* 0x000fe20000000a00 */
[----:B------:R-:W3:Y:S06]  /*0040*/  S2R R3, SR_CTAID.X ;  /* 0x0000000000037919 */ /* 0x000eec0000002500 */
[----:B------:R-:W4:Y:S08]  /*0050*/  LDC.64 R6, c[0x0][0x218] ;  /* 0x00008600ff067b82 */ /* 0x000f300000000a00 */
[----:B------:R-:W5:Y:S08]  /*0060*/  LDC.64 R8, c[0x0][0x220] ;  /* 0x00008800ff087b82 */ /* 0x000f700000000a00 */
[----:B------:R-:W5:Y:S01]  /*0070*/  LDC.64 R12, c[0x0][0x230] ;  /* 0x00008c00ff0c7b82 */ /* 0x000f620000000a00 */
[----:B-1----:R-:W-:-:S07]  /*0080*/  LOP3.LUT R2, R2, 0x7f, RZ, 0xc0, !PT ;  /* 0x0000007f02027812 */ /* 0x002fce00078ec0ff */
[----:B------:R-:W1:Y:S01]  /*0090*/  LDC.64 R14, c[0x0][0x238] ;  /* 0x00008e00ff0e7b82 */ /* 0x000e620000000a00 */
[----:B---3--:R-:W-:Y:S02]  /*00a0*/  SHF.R.S32.HI R0, RZ, 0x18, R3 ;  /* 0x00000018ff007819 */ /* 0x008fe40000011403 */
[----:B------:R-:W-:Y:S02]  /*00b0*/  LEA R2, R3, R2, 0x7 ;  /* 0x0000000203027211 */ /* 0x000fe400078e38ff */
[----:B------:R-:W-:Y:S01]  /*00c0*/  SGXT R3, R0, 0x1 ;  /* 0x000000010003781a */ /* 0x000fe20000000200 */
[----:B------:R-:W-:Y:S01]  /*00d0*/  HFMA2.MMA R0, -RZ, RZ, 0, 0 ;  /* 0x00000000ff007435 */ /* 0x000fe200000001ff */
[----:B------:R-:W-:Y:S02]  /*00e0*/  ISETP.GE.AND P0, PT, R2, 0x400, PT ;  /* 0x000004000200780c */ /* 0x000fe40003f06270 */
[----:B------:R-:W-:-:S04]  /*00f0*/  LEA.HI R3, R3, R2, RZ, 0x6 ;  /* 0x0000000203037211 */ /* 0x000fc800078f30ff */
[----:B------:R-:W-:-:S04]  /*0100*/  LOP3.LUT R3, R3, 0xffffffc0, RZ, 0xc0, !PT ;  /* 0xffffffc003037812 */ /* 0x000fc800078ec0ff */
[----:B------:R-:W-:-:S05]  /*0110*/  IADD3 R5, R2, -R3, RZ ;  /* 0x8000000302057210 */ /* 0x000fca0007ffe0ff */
[----:B--2---:R-:W-:-:S05]  /*0120*/  IMAD.WIDE R10, R5, 0x4, R10 ;  /* 0x00000004050a7825 */ /* 0x004fca00078e020a */
[----:B------:R2:W3:Y:S01]  /*0130*/  @!P0 LDG.E.EL R0, desc[UR4][R10.64] ;  /* 0x000000040a008981 */ /* 0x0004e2000c2e1900 */
[----:B------:R-:W-:Y:S01]  /*0140*/  HFMA2.MMA R4, -RZ, RZ, 0, 0 ;  /* 0x00000000ff047435 */ /* 0x000fe200000001ff */
[----:B------:R-:W-:Y:S01]  /*0150*/  MOV R3, RZ ;  /* 0x000000ff00037202 */ /* 0x000fe20000000f00 */
[----:B----4-:R-:W-:-:S04]  /*0160*/  IMAD.WIDE R6, R2, 0x4, R6 ;  /* 0x0000000402067825 */ /* 0x010fc800078e0206 */
[----:B0----5:R-:W-:Y:S01]  /*0170*/  IMAD.WIDE R8, R5, 0x4, R8 ;  /* 0x0000000405087825 */ /* 0x021fe200078e0208 */
[----:B------:R-:W4:Y:S01]  /*0180*/  @!P0 LDG.E R3, desc[UR4][R6.64] ;  /* 0x0000000406038981 */ /* 0x000f22000c1e1900 */
[----:B------:R-:W-:-:S03]  /*0190*/  CS2R R16, SRZ ;  /* 0x0000000000107805 */ /* 0x000fc6000001ff00 */
[----:B------:R0:W4:Y:S01]  /*01a0*/  @!P0 LDG.E.EL R4, desc[UR4][R8.64] ;  /* 0x0000000408048981 */ /* 0x000122000c2e1900 */
[----:B--2---:R-:W-:-:S04]  /*01b0*/  IMAD.WIDE R10, R5, 0x4, R12 ;  /* 0x00000004050a7825 */ /* 0x004fc800078e020c */
[----:B-1----:R-:W-:Y:S01]  /*01c0*/  IMAD.WIDE R12, R5, 0x4, R14 ;  /* 0x00000004050c7825 */ /* 0x002fe200078e020e */
[----:B------:R1:W2:Y:S01]  /*01d0*/  @!P0 LDG.E.EL R16, desc[UR4][R10.64] ;  /* 0x000000040a108981 */ /* 0x0002a2000c2e1900 */
[----:B------:R-:W5:Y:S03]  /*01e0*/  LDC.64 R14, c[0x0][0x240] ;  /* 0x00009000ff0e7b82 */ /* 0x000f660000000a00 */
[----:B------:R-:W2:Y:S01]  /*01f0*/  @!P0 LDG.E.EL R17, desc[UR4][R12.64] ;  /* 0x000000040c118981 */ /* 0x000ea2000c2e1900 */
[----:B------:R-:W-:Y:S01]  /*0200*/  MOV R5, RZ ;  /* 0x000000ff00057202 */ /* 0x000fe20000000f00 */
[----:B-----5:R-:W-:-:S05]  /*0210*/  IMAD.WIDE R14, R2, 0x4, R14 ;  /* 0x00000004020e7825 */ /* 0x020fca00078e020e */
[----:B------:R2:W5:Y:S01]  /*0220*/  @!P0 LDG.E R5, desc[UR4][R14.64] ;  /* 0x000000040e058981 */ /* 0x000562000c1e1900 */
[----:B0-----:R-:W-:Y:S01]  /*0230*/  HFMA2.MMA R9, -RZ, RZ, 1.625, 0 ;  /* 0x3e800000ff097435 */ /* 0x001fe200000001ff */
[----:B-1----:R-:W-:Y:S01]  /*0240*/  MOV R10, 0x3d39bf78 ;  /* 0x3d39bf78000a7802 */ /* 0x002fe20000000f00 */
[----:B------:R-:W-:Y:S01]  /*0250*/  BSSY B0, `(.L_x_0) ;  /* 0x000002f000007945 */ /* 0x000fe20003800000 */
[----:B---3--:R-:W-:-:S04]  /*0260*/  FADD R0, R0, 9.9999997473787516356e-06 ;  /* 0x3727c5ac00007421 */ /* 0x008fc80000000000 */
[----:B------:R-:W0:Y:S01]  /*0270*/  MUFU.SQRT R6, R0 ;  /* 0x0000000000067308 */ /* 0x000e220000002000 */
[----:B----4-:R-:W-:Y:S01]  /*0280*/  FADD R3, -R4, R3 ;  /* 0x0000000304037221 */ /* 0x010fe20000000100 */
[C---:B0-----:R-:W-:Y:S02]  /*0290*/  FSETP.GT.AND P1, PT, R6.reuse, 8.50705917302346158658e+37, PT ;  /* 0x7e8000000600780b */ /* 0x041fe40003f24000 */
[----:B------:R-:W-:Y:S02]  /*02a0*/  FSETP.GEU.AND P2, PT, R6, 1.175494350822287508e-38, PT ;  /* 0x008000000600780b */ /* 0x000fe40003f4e000 */
[----:B------:R-:W-:-:S09]  /*02b0*/  FSEL R7, R9, 1, P1 ;  /* 0x3f80000009077808 */ /* 0x000fd20000800000 */
[----:B------:R-:W-:Y:S02]  /*02c0*/  @P1 FMUL R6, R6, 0.25 ;  /* 0x3e80000006061820 */ /* 0x000fe40000400000 */
[----:B------:R-:W-:Y:S02]  /*02d0*/  @!P2 FMUL R7, R7, 16777216 ;  /* 0x4b8000000707a820 */ /* 0x000fe40000400000 */
[----:B------:R-:W-:-:S06]  /*02e0*/  @!P2 FMUL R6, R6, 16777216 ;  /* 0x4b8000000606a820 */ /* 0x000fcc0000400000 */
[----:B------:R-:W0:Y:S02]  /*02f0*/  MUFU.RCP R6, R6 ;  /* 0x0000000600067308 */ /* 0x000e240000001000 */
[----:B0-----:R-:W-:-:S04]  /*0300*/  FMUL R4, R6, R7 ;  /* 0x0000000706047220 */ /* 0x001fc80000400000 */
[----:B------:R-:W-:-:S04]  /*0310*/  FMUL R4, R3, R4 ;  /* 0x0000000403047220 */ /* 0x000fc80000400000 */
[----:B--2---:R-:W-:-:S04]  /*0320*/  FFMA R4, R4, R16, R17 ;  /* 0x0000001004047223 */ /* 0x004fc80000000011 */
[----:B------:R-:W-:-:S05]  /*0330*/  FMUL R0, R4, 1.4426950216293334961 ;  /* 0x3fb8aa3b04007820 */ /* 0x000fca0000400000 */
[----:B------:R-:W-:-:S13]  /*0340*/  FSETP.GEU.AND P1, PT, R0, -126, PT ;  /* 0xc2fc00000000780b */ /* 0x000fda0003f2e000 */
[----:B------:R-:W-:-:S04]  /*0350*/  @!P1 FMUL R0, R0, 0.5 ;  /* 0x3f00000000009820 */ /* 0x000fc80000400000 */
[----:B------:R-:W0:Y:S02]  /*0360*/  MUFU.EX2 R3, R0 ;  /* 0x0000000000037308 */ /* 0x000e240000000800 */
[----:B0-----:R-:W-:Y:S01]  /*0370*/  @!P1 FMUL R3, R3, R3 ;  /* 0x0000000303039220 */ /* 0x001fe20000400000 */
[----:B------:R-:W-:-:S03]  /*0380*/  FSETP.GT.AND P1, PT, R4, 20, PT ;  /* 0x41a000000400780b */ /* 0x000fc60003f24000 */
[C---:B------:R-:W-:Y:S01]  /*0390*/  FADD.FTZ.RZ R6, R3.reuse, 1 ;  /* 0x3f80000003067421 */ /* 0x040fe2000001c000 */
[----:B------:R-:W-:-:S04]  /*03a0*/  ISETP.GE.U32.AND P2, PT, R3, 0x7f800000, PT ;  /* 0x7f8000000300780c */ /* 0x000fc80003f46070 */
[----:B------:R-:W-:-:S04]  /*03b0*/  IADD3 R6, R6, -0x3f400000, RZ ;  /* 0xc0c0000006067810 */ /* 0x000fc80007ffe0ff */
[----:B------:R-:W-:-:S04]  /*03c0*/  LOP3.LUT R6, R6, 0xff800000, RZ, 0xc0, !PT ;  /* 0xff80000006067812 */ /* 0x000fc800078ec0ff */
[----:B------:R-:W-:Y:S02]  /*03d0*/  IADD3 R8, -R6, 0x40800000, RZ ;  /* 0x4080000006087810 */ /* 0x000fe40007ffe1ff */
[----:B------:R-:W-:Y:S02]  /*03e0*/  IADD3 R7, R3, -R6, RZ ;  /* 0x8000000603077210 */ /* 0x000fe40007ffe0ff */
[----:B------:R-:W-:Y:S01]  /*03f0*/  I2FP.F32.S32 R6, R6 ;  /* 0x0000000600067245 */ /* 0x000fe20000201400 */
[----:B------:R-:W-:-:S04]  /*0400*/  FFMA.FTZ R8, R8, R9, -1 ;  /* 0xbf80000008087423 */ /* 0x000fc80000010009 */
[----:B------:R-:W-:Y:S01]  /*0410*/  FADD R7, R7, R8 ;  /* 0x0000000807077221 */ /* 0x000fe20000000000 */
[----:B------:R-:W-:-:S03]  /*0420*/  FMUL R6, R6, 1.1920928955078125e-07 ;  /* 0x3400000006067820 */ /* 0x000fc60000400000 */
[----:B------:R-:W-:-:S04]  /*0430*/  FFMA.FTZ R8, R7, -R10, 0.10546888411045074463 ;  /* 0x3dd8001207087423 */ /* 0x000fc8000001080a */
[----:B------:R-:W-:-:S04]  /*0440*/  FFMA.FTZ R8, R7, R8, -0.13229703903198242188 ;  /* 0xbe0778e007087423 */ /* 0x000fc80000010008 */
[----:B------:R-:W-:-:S04]  /*0450*/  FFMA.FTZ R8, R7, R8, 0.14491446316242218018 ;  /* 0x3e14647507087423 */ /* 0x000fc80000010008 */
[----:B------:R-:W-:-:S04]  /*0460*/  FFMA.FTZ R8, R7, R8, -0.16641564667224884033 ;  /* 0xbe2a68dd07087423 */ /* 0x000fc80000010008 */
[----:B------:R-:W-:-:S04]  /*0470*/  FFMA.FTZ R8, R7, R8, 0.19988867640495300293 ;  /* 0x3e4caf9e07087423 */ /* 0x000fc80000010008 */
[----:B------:R-:W-:-:S04]  /*0480*/  FFMA.FTZ R8, R7, R8, -0.25000196695327758789 ;  /* 0xbe80004207087423 */ /* 0x000fc80000010008 */
[----:B------:R-:W-:-:S04]  /*0490*/  FFMA.FTZ R8, R7, R8, 0.33333510160446166992 ;  /* 0x3eaaaae607087423 */ /* 0x000fc80000010008 */
[----:B------:R-:W-:-:S04]  /*04a0*/  FFMA.FTZ R8, R7, R8, -0.5 ;  /* 0xbf00000007087423 */ /* 0x000fc80000010008 */
[----:B------:R-:W-:-:S04]  /*04b0*/  FMUL R8, R7, R8 ;  /* 0x0000000807087220 */ /* 0x000fc80000400000 */
[----:B------:R-:W-:-:S04]  /*04c0*/  FFMA.FTZ R7, R7, R8, R7 ;  /* 0x0000000807077223 */ /* 0x000fc80000010007 */
[----:B------:R-:W-:Y:S01]  /*04d0*/  FFMA.FTZ R7, R6, 0.69314718246459960938, R7 ;  /* 0x3f31721806077823 */ /* 0x000fe20000010007 */
[----:B------:R-:W-:Y:S06]  /*04e0*/  @!P2 BRA `(.L_x_1) ;  /* 0x000000000014a947 */ /* 0x000fec0003800000 */
[C---:B------:R-:W-:Y:S02]  /*04f0*/  ISETP.GE.AND P2, PT, R3.reuse, -0x407fffff, PT ;  /* 0xbf8000010300780c */ /* 0x040fe40003f46270 */
[----:B------:R-:W-:-:S11]  /*0500*/  FSETP.NEU.AND P3, PT, R3, RZ, PT ;  /* 0x000000ff0300720b */ /* 0x000fd60003f6d000 */
[----:B------:R-:W-:-:S05]  /*0510*/  @P2 MOV R0, 0x7f800000 ;  /* 0x7f80000000002802 */ /* 0x000fca0000000f00 */
[----:B------:R-:W-:-:S05]  /*0520*/  @P2 FFMA.FTZ R7, R3, R0, +INF ;  /* 0x7f80000003072423 */ /* 0x000fca0000010000 */
[----:B------:R-:W-:-:S07]  /*0530*/  FSEL R7, R7, -RZ, P3 ;  /* 0x800000ff07077208 */ /* 0x000fce0001800000 */
.L_x_1:
[----:B------:R-:W-:Y:S05]  /*0540*/  BSYNC B0 ;  /* 0x0000000000007941 */ /* 0x000fea0003800000 */
.L_x_0:
[----:B------:R-:W-:Y:S01]  /*0550*/  FSEL R11, R4, R7, P1 ;  /* 0x00000007040b7208 */ /* 0x000fe20000800000 */
[----:B------:R-:W-:Y:S01]  /*0560*/  BSSY B0, `(.L_x_2) ;  /* 0x0000016000007945 */ /* 0x000fe20003800000 */
[----:B------:R-:W-:-:S03]  /*0570*/  SHF.R.S32.HI R7, RZ, 0x1f, R2 ;  /* 0x0000001fff077819 */ /* 0x000fc60000011402 */
[----:B------:R-:W-:-:S05]  /*0580*/  FADD.FTZ R8, |R11|, -RZ ;  /* 0x800000ff0b087221 */ /* 0x000fca0000010200 */
[----:B------:R-:W-:-:S13]  /*0590*/  FSETP.GE.AND P1, PT, R8, 0.60000002384185791016, PT ;  /* 0x3f19999a0800780b */ /* 0x000fda0003f26000 */
[----:B------:R-:W-:Y:S05]  /*05a0*/  @!P1 BRA `(.L_x_3) ;  /* 0x0000000000289947 */ /* 0x000fea0003800000 */
[C---:B------:R-:W-:Y:S01]  /*05b0*/  FMUL R3, R8.reuse, 2.8853900432586669922 ;  /* 0x4038aa3b08037820 */ /* 0x040fe20000400000 */
[----:B------:R-:W-:Y:S01]  /*05c0*/  HFMA2.MMA R9, -RZ, RZ, 1.875, 0 ;  /* 0x3f800000ff097435 */ /* 0x000fe200000001ff */
[----:B------:R-:W-:-:S04]  /*05d0*/  FSETP.GE.AND P1, PT, R8, 9.010913848876953125, PT ;  /* 0x41102cb40800780b */ /* 0x000fc80003f26000 */
[----:B------:R-:W0:Y:S02]  /*05e0*/  MUFU.EX2 R3, R3 ;  /* 0x0000000300037308 */ /* 0x000e240000000800 */
[----:B0-----:R-:W-:-:S06]  /*05f0*/  FADD R6, R3, 1 ;  /* 0x3f80000003067421 */ /* 0x001fcc0000000000 */
[----:B------:R-:W0:Y:S02]  /*0600*/  MUFU.RCP R6, R6 ;  /* 0x0000000600067308 */ /* 0x000e240000001000 */
[----:B0-----:R-:W-:-:S05]  /*0610*/  FFMA.FTZ R0, R6, -2, R9 ;  /* 0xc000000006007823 */ /* 0x001fca0000010009 */
[----:B------:R-:W-:-:S04]  /*0620*/  FSEL R0, R0, 1, !P1 ;  /* 0x3f80000000007808 */ /* 0x000fc80004800000 */
[----:B------:R-:W-:Y:S01]  /*0630*/  LOP3.LUT R0, R0, 0x80000000, R11, 0xf8, !PT ;  /* 0x8000000000007812 */ /* 0x000fe200078ef80b */
[----:B------:R-:W-:Y:S06]  /*0640*/  BRA `(.L_x_4) ;  /* 0x00000000001c7947 */ /* 0x000fec0003800000 */
.L_x_3:
[----:B------:R-:W-:Y:S01]  /*0650*/  MOV R0, 0x3c80f082 ;  /* 0x3c80f08200007802 */ /* 0x000fe20000000f00 */
[----:B------:R-:W-:-:S04]  /*0660*/  FMUL R3, R11, R11 ;  /* 0x0000000b0b037220 */ /* 0x000fc80000400000 */
[----:B------:R-:W-:-:S04]  /*0670*/  FFMA.FTZ R0, R3, R0, -0.052303962409496307373 ;  /* 0xbd563cae03007423 */ /* 0x000fc80000010000 */
[----:B------:R-:W-:-:S04]  /*0680*/  FFMA.FTZ R0, R3, R0, 0.1331529766321182251 ;  /* 0x3e08594103007423 */ /* 0x000fc80000010000 */
[----:B------:R-:W-:-:S04]  /*0690*/  FFMA.FTZ R0, R3, R0, -0.33332768082618713379 ;  /* 0xbeaaa9ed03007423 */ /* 0x000fc80000010000 */
[----:B------:R-:W-:-:S04]  /*06a0*/  FFMA.FTZ R0, R3, R0, RZ ;  /* 0x0000000003007223 */ /* 0x000fc800000100ff */
[----:B------:R-:W-:-:S07]  /*06b0*/  FFMA.FTZ R0, R11, R0, R11 ;  /* 0x000000000b007223 */ /* 0x000fce000001000b */
.L_x_4:
[----:B------:R-:W-:Y:S05]  /*06c0*/  BSYNC B0 ;  /* 0x0000000000007941 */ /* 0x000fea0003800000 */
.L_x_2:
[----:B------:R-:W-:Y:S01]  /*06d0*/  ULDC.64 UR6, c[0x0][0x210] ;  /* 0x0000840000067ab9 */ /* 0x000fe20000000a00 */
[----:B-----5:R-:W-:Y:S01]  /*06e0*/  FFMA R5, R4, R0, R5 ;  /* 0x0000000004057223 */ /* 0x020fe20000000005 */
[----:B------:R-:W-:-:S04]  /*06f0*/  LEA R6, P1, R2, UR6, 0x2 ;  /* 0x0000000602067c11 */ /* 0x000fc8000f8210ff */
[----:B------:R-:W-:Y:S01]  /*0700*/  LEA.HI.X R7, R2, UR7, R7, 0x2, P1 ;  /* 0x0000000702077c11 */ /* 0x000fe200088f1407 */
[----:B------:R-:W-:Y:S08]  /*0710*/  @P0 EXIT ;  /* 0x000000000000094d */ /* 0x000ff00003800000 */
[----:B------:R-:W-:Y:S01]  /*0720*/  STG.E desc[UR4][R6.64], R5 ;  /* 0x0000000506007986 */ /* 0x000fe2000c101904 */
[----:B------:R-:W-:Y:S05]  /*0730*/  EXIT ;  /* 0x000000000000794d */ /* 0x000fea0003800000 */
.L_x_5:
[----:B------:R-:W-:-:S00]  /*0740*/  BRA `(.L_x_5) ;  /* 0xfffffffc00fc7947 */ /* 0x000fc0000383ffff */
[----:B------:R-:W-:-:S00]  /*0750*/  NOP ;  /* 0x0000000000007918 */ /* 0x000fc00000000000 */
        /* <DEDUP_REMOVED lines=10> */
.L_x_6:


//--------------------- .nv.global.init           --------------------------
	.section	.nv.global.init,"aw",@progbits
.nv.global.init:
	.type		_$_str,@object
	.size		_$_str,(_$_str_$_2 - _$_str)
_$_str:
        /*0000*/ 	.byte	0x5f, 0x5f, 0x43, 0x55, 0x44, 0x41, 0x5f, 0x46, 0x54, 0x5a, 0x00
	.type		_$_str_$_2,@object
	.size		_$_str_$_2,(.L_1 - _$_str_$_2)
_$_str_$_2:
        /*000b*/ 	.byte	0x5f, 0x5f, 0x43, 0x55, 0x44, 0x41, 0x5f, 0x50, 0x52, 0x45, 0x43, 0x5f, 0x53, 0x51, 0x52, 0x54
        /*001b*/ 	.byte	0x00
.L_1:


//--------------------- .nv.constant0.triton_poi_fused__native_batch_norm_legit_no_training_add_mul_softplus_tanh_14 --------------------------
	.section	.nv.constant0.triton_poi_fused__native_batch_norm_legit_no_training_add_mul_softplus_tanh_14,"a",@progbits
	.sectionflags	@""
	.align	4
.nv.constant0.triton_poi_fused__native_batch_norm_legit_no_training_add_mul_softplus_tanh_14:
	.zero		588
